//
// Generated by NVIDIA NVVM Compiler
//
// Compiler Build ID: CL-36424714
// Cuda compilation tools, release 13.0, V13.0.88
// Based on NVVM 20.0.0
//

.version 9.0
.target sm_100
.address_size 64

	// .globl	_Z39Convolution2DTiledKernelWithHaloCachingPfS_ii
.const .align 4 .b8 CONST_FILTER[36];
// _ZZ39Convolution2DTiledKernelWithHaloCachingPfS_iiE12shared_array has been demoted

.visible .entry _Z39Convolution2DTiledKernelWithHaloCachingPfS_ii(
	.param .u64 .ptr .align 1 _Z39Convolution2DTiledKernelWithHaloCachingPfS_ii_param_0,
	.param .u64 .ptr .align 1 _Z39Convolution2DTiledKernelWithHaloCachingPfS_ii_param_1,
	.param .u32 _Z39Convolution2DTiledKernelWithHaloCachingPfS_ii_param_2,
	.param .u32 _Z39Convolution2DTiledKernelWithHaloCachingPfS_ii_param_3
)
{
	.reg .pred 	%p<61>;
	.reg .b32 	%r<37>;
	.reg .b32 	%f<75>;
	.reg .b64 	%rd<13>;
	// demoted variable
	.shared .align 4 .b8 _ZZ39Convolution2DTiledKernelWithHaloCachingPfS_iiE12shared_array[64];
	ld.param.u64 	%rd6, [_Z39Convolution2DTiledKernelWithHaloCachingPfS_ii_param_0];
	ld.param.u64 	%rd5, [_Z39Convolution2DTiledKernelWithHaloCachingPfS_ii_param_1];
	ld.param.u32 	%r11, [_Z39Convolution2DTiledKernelWithHaloCachingPfS_ii_param_2];
	ld.param.u32 	%r12, [_Z39Convolution2DTiledKernelWithHaloCachingPfS_ii_param_3];
	cvta.to.global.u64 	%rd1, %rd6;
	mov.u32 	%r13, %ctaid.x;
	shl.b32 	%r14, %r13, 2;
	mov.u32 	%r1, %tid.x;
	add.s32 	%r2, %r14, %r1;
	mov.u32 	%r15, %ctaid.y;
	shl.b32 	%r16, %r15, 2;
	mov.u32 	%r3, %tid.y;
	add.s32 	%r4, %r16, %r3;
	setp.ge.s32 	%p1, %r4, %r12;
	setp.ge.s32 	%p2, %r2, %r11;
	mad.lo.s32 	%r17, %r11, %r4, %r2;
	mul.wide.s32 	%rd7, %r17, 4;
	add.s64 	%rd2, %rd1, %rd7;
	shl.b32 	%r18, %r3, 4;
	mov.u32 	%r19, _ZZ39Convolution2DTiledKernelWithHaloCachingPfS_iiE12shared_array;
	add.s32 	%r20, %r19, %r18;
	shl.b32 	%r21, %r1, 2;
	add.s32 	%r5, %r20, %r21;
	or.pred  	%p3, %p2, %p1;
	@%p3 bra 	$L__BB0_2;
	ld.global.f32 	%f28, [%rd2];
	st.shared.f32 	[%r5], %f28;
	bra.uni 	$L__BB0_3;
$L__BB0_2:
	mov.b32 	%r22, 0;
	st.shared.u32 	[%r5], %r22;
$L__BB0_3:
	bar.sync 	0;
	setp.ge.s32 	%p4, %r2, %r11;
	setp.ge.s32 	%p5, %r4, %r12;
	or.pred  	%p6, %p4, %p5;
	@%p6 bra 	$L__BB0_41;
	add.s32 	%r6, %r3, -5;
	setp.lt.u32 	%p7, %r6, -4;
	add.s32 	%r24, %r4, -1;
	mad.lo.s32 	%r7, %r24, %r11, %r2;
	add.s32 	%r8, %r1, -1;
	setp.gt.u32 	%p8, %r8, 3;
	or.pred  	%p9, %p8, %p7;
	mul.wide.s32 	%rd8, %r7, 4;
	add.s64 	%rd3, %rd1, %rd8;
	@%p9 bra 	$L__BB0_6;
	ld.const.f32 	%f29, [CONST_FILTER];
	ld.shared.f32 	%f30, [%r5+-20];
	fma.rn.f32 	%f67, %f29, %f30, 0f00000000;
	bra.uni 	$L__BB0_8;
$L__BB0_6:
	setp.eq.s32 	%p10, %r4, 0;
	setp.lt.s32 	%p11, %r2, 1;
	setp.gt.s32 	%p12, %r2, %r11;
	or.pred  	%p13, %p11, %p12;
	mov.f32 	%f67, 0f00000000;
	or.pred  	%p14, %p10, %p13;
	@%p14 bra 	$L__BB0_8;
	ld.const.f32 	%f32, [CONST_FILTER];
	ld.global.f32 	%f33, [%rd3+-4];
	fma.rn.f32 	%f67, %f32, %f33, 0f00000000;
$L__BB0_8:
	setp.gt.u32 	%p15, %r6, -5;
	setp.lt.u32 	%p16, %r1, 4;
	and.pred  	%p17, %p16, %p15;
	@%p17 bra 	$L__BB0_11;
	setp.eq.s32 	%p18, %r4, 0;
	setp.lt.s32 	%p19, %r2, 0;
	or.pred  	%p20, %p18, %p19;
	@%p20 bra 	$L__BB0_12;
	ld.const.f32 	%f36, [CONST_FILTER+4];
	ld.global.f32 	%f37, [%rd3];
	fma.rn.f32 	%f67, %f36, %f37, %f67;
	bra.uni 	$L__BB0_12;
$L__BB0_11:
	ld.const.f32 	%f34, [CONST_FILTER+4];
	ld.shared.f32 	%f35, [%r5+-16];
	fma.rn.f32 	%f67, %f34, %f35, %f67;
$L__BB0_12:
	setp.gt.u32 	%p21, %r6, -5;
	setp.lt.u32 	%p22, %r1, 3;
	and.pred  	%p23, %p22, %p21;
	@%p23 bra 	$L__BB0_15;
	setp.eq.s32 	%p24, %r4, 0;
	add.s32 	%r25, %r2, 1;
	setp.lt.s32 	%p25, %r2, -1;
	setp.ge.s32 	%p26, %r25, %r11;
	or.pred  	%p27, %p25, %p26;
	or.pred  	%p28, %p24, %p27;
	@%p28 bra 	$L__BB0_16;
	ld.const.f32 	%f40, [CONST_FILTER+8];
	ld.global.f32 	%f41, [%rd3+4];
	fma.rn.f32 	%f67, %f40, %f41, %f67;
	bra.uni 	$L__BB0_16;
$L__BB0_15:
	ld.const.f32 	%f38, [CONST_FILTER+8];
	ld.shared.f32 	%f39, [%r5+-12];
	fma.rn.f32 	%f67, %f38, %f39, %f67;
$L__BB0_16:
	add.s32 	%r9, %r7, %r11;
	or.b32  	%r26, %r8, %r3;
	setp.lt.u32 	%p29, %r26, 4;
	@%p29 bra 	$L__BB0_19;
	setp.lt.s32 	%p30, %r2, 1;
	setp.gt.s32 	%p31, %r2, %r11;
	or.pred  	%p32, %p30, %p31;
	@%p32 bra 	$L__BB0_20;
	ld.const.f32 	%f42, [CONST_FILTER+12];
	ld.global.f32 	%f43, [%rd2+-4];
	fma.rn.f32 	%f67, %f42, %f43, %f67;
	bra.uni 	$L__BB0_20;
$L__BB0_19:
	ld.const.f32 	%f44, [CONST_FILTER+12];
	ld.shared.f32 	%f45, [%r5+-4];
	fma.rn.f32 	%f67, %f44, %f45, %f67;
$L__BB0_20:
	or.b32  	%r27, %r1, %r3;
	and.b32  	%r28, %r27, 1020;
	setp.eq.s32 	%p33, %r28, 0;
	@%p33 bra 	$L__BB0_23;
	setp.lt.s32 	%p34, %r2, 0;
	@%p34 bra 	$L__BB0_24;
	ld.const.f32 	%f46, [CONST_FILTER+16];
	ld.global.f32 	%f47, [%rd2];
	fma.rn.f32 	%f67, %f46, %f47, %f67;
	bra.uni 	$L__BB0_24;
$L__BB0_23:
	ld.const.f32 	%f48, [CONST_FILTER+16];
	ld.shared.f32 	%f49, [%r5];
	fma.rn.f32 	%f67, %f48, %f49, %f67;
$L__BB0_24:
	setp.lt.u32 	%p35, %r3, 4;
	setp.lt.u32 	%p36, %r1, 3;
	and.pred  	%p37, %p36, %p35;
	@%p37 bra 	$L__BB0_27;
	add.s32 	%r30, %r2, 1;
	setp.lt.s32 	%p38, %r2, -1;
	setp.ge.s32 	%p39, %r30, %r11;
	or.pred  	%p40, %p38, %p39;
	@%p40 bra 	$L__BB0_28;
	ld.const.f32 	%f52, [CONST_FILTER+20];
	ld.global.f32 	%f53, [%rd2+4];
	fma.rn.f32 	%f67, %f52, %f53, %f67;
	bra.uni 	$L__BB0_28;
$L__BB0_27:
	ld.const.f32 	%f50, [CONST_FILTER+20];
	ld.shared.f32 	%f51, [%r5+4];
	fma.rn.f32 	%f67, %f50, %f51, %f67;
$L__BB0_28:
	setp.lt.u32 	%p41, %r8, 4;
	setp.lt.u32 	%p42, %r3, 3;
	add.s32 	%r10, %r4, 1;
	add.s32 	%r32, %r9, %r11;
	mul.wide.s32 	%rd9, %r32, 4;
	add.s64 	%rd4, %rd1, %rd9;
	and.pred  	%p43, %p41, %p42;
	@%p43 bra 	$L__BB0_31;
	setp.ge.u32 	%p44, %r10, %r12;
	setp.lt.s32 	%p45, %r2, 1;
	setp.gt.s32 	%p46, %r2, %r11;
	or.pred  	%p47, %p45, %p46;
	or.pred  	%p48, %p44, %p47;
	@%p48 bra 	$L__BB0_32;
	ld.const.f32 	%f56, [CONST_FILTER+24];
	ld.global.f32 	%f57, [%rd4+-4];
	fma.rn.f32 	%f67, %f56, %f57, %f67;
	bra.uni 	$L__BB0_32;
$L__BB0_31:
	ld.const.f32 	%f54, [CONST_FILTER+24];
	ld.shared.f32 	%f55, [%r5+12];
	fma.rn.f32 	%f67, %f54, %f55, %f67;
$L__BB0_32:
	setp.lt.u32 	%p49, %r3, 3;
	setp.lt.u32 	%p50, %r1, 4;
	and.pred  	%p51, %p50, %p49;
	@%p51 bra 	$L__BB0_35;
	setp.ge.u32 	%p52, %r10, %r12;
	setp.lt.s32 	%p53, %r2, 0;
	or.pred  	%p54, %p52, %p53;
	@%p54 bra 	$L__BB0_36;
	ld.const.f32 	%f60, [CONST_FILTER+28];
	ld.global.f32 	%f61, [%rd4];
	fma.rn.f32 	%f67, %f60, %f61, %f67;
	bra.uni 	$L__BB0_36;
$L__BB0_35:
	ld.const.f32 	%f58, [CONST_FILTER+28];
	ld.shared.f32 	%f59, [%r5+16];
	fma.rn.f32 	%f67, %f58, %f59, %f67;
$L__BB0_36:
	max.u32 	%r35, %r1, %r3;
	setp.lt.u32 	%p55, %r35, 3;
	@%p55 bra 	$L__BB0_39;
	setp.ge.u32 	%p56, %r10, %r12;
	add.s32 	%r36, %r2, 1;
	setp.lt.s32 	%p57, %r2, -1;
	setp.ge.s32 	%p58, %r36, %r11;
	or.pred  	%p59, %p57, %p58;
	or.pred  	%p60, %p56, %p59;
	@%p60 bra 	$L__BB0_40;
	ld.const.f32 	%f64, [CONST_FILTER+32];
	ld.global.f32 	%f65, [%rd4+4];
	fma.rn.f32 	%f67, %f64, %f65, %f67;
	bra.uni 	$L__BB0_40;
$L__BB0_39:
	ld.const.f32 	%f62, [CONST_FILTER+32];
	ld.shared.f32 	%f63, [%r5+20];
	fma.rn.f32 	%f67, %f62, %f63, %f67;
$L__BB0_40:
	cvta.to.global.u64 	%rd10, %rd5;
	mul.wide.s32 	%rd11, %r9, 4;
	add.s64 	%rd12, %rd10, %rd11;
	st.global.f32 	[%rd12], %f67;
$L__BB0_41:
	ret;

}


// ===== COMPILED SASS (sm_100) =====

	.target	sm_100

	.elftype	@"ET_EXEC"


//--------------------- .note.nv.tkinfo           --------------------------
	.section	.note.nv.tkinfo,"",@"SHT_NOTE"
	.sectionflags	@"SHF_NOTE_NV_TKINFO"
	.tkinfo
        /*0018*/ 	.word	0x00000002
        /*0030*/ 	.string	""
        /*0030*/ 	.string	"ptxas"
        /*0030*/ 	.string	"Cuda compilation tools, release 13.0, V13.0.88"
        /*0030*/ 	.string	"Build cuda_13.0.r13.0/compiler.36424714_0"
        /*0030*/ 	.string	"-arch sm_100 -m 64 "



//--------------------- .note.nv.cuinfo           --------------------------
	.section	.note.nv.cuinfo,"",@"SHT_NOTE"
	.sectionflags	@"SHF_NOTE_NV_CUINFO"
        /*0018*/ 	.short	0x0002
        /*001a*/ 	.short	0x0064
        /*001c*/ 	.short	0x0082
	.zero		2


//--------------------- .nv.info                  --------------------------
	.section	.nv.info,"",@"SHT_CUDA_INFO"
	.align	4


	//----- nvinfo : EIATTR_REGCOUNT
	.align		4
        /*0000*/ 	.byte	0x04, 0x2f
        /*0002*/ 	.short	(.L_2 - .L_1)
	.align		4
.L_1:
        /*0004*/ 	.word	index@(_Z39Convolution2DTiledKernelWithHaloCachingPfS_ii)
        /*0008*/ 	.word	0x00000014


	//----- nvinfo : EIATTR_FRAME_SIZE
	.align		4
.L_2:
        /*000c*/ 	.byte	0x04, 0x11
        /*000e*/ 	.short	(.L_4 - .L_3)
	.align		4
.L_3:
        /*0010*/ 	.word	index@(_Z39Convolution2DTiledKernelWithHaloCachingPfS_ii)
        /*0014*/ 	.word	0x00000000


	//----- nvinfo : EIATTR_MIN_STACK_SIZE
	.align		4
.L_4:
        /*0018*/ 	.byte	0x04, 0x12
        /*001a*/ 	.short	(.L_6 - .L_5)
	.align		4
.L_5:
        /*001c*/ 	.word	index@(_Z39Convolution2DTiledKernelWithHaloCachingPfS_ii)
        /*0020*/ 	.word	0x00000000
.L_6:


//--------------------- .nv.compat                --------------------------
	.section	.nv.compat,"",@"SHT_CUDA_COMPAT_INFO"
	.align	4
        /*0000*/ 	.byte	0x02, 0x09, 0x00, 0x00, 0x02, 0x02, 0x01, 0x00, 0x02, 0x05, 0x05, 0x00, 0x03, 0x07, 0x01, 0x01
        /*0010*/ 	.byte	0x02, 0x03, 0x00, 0x00, 0x02, 0x06, 0x01, 0x00, 0x04, 0x0b, 0x08, 0x00, 0x09, 0x00, 0x00, 0x00
        /*0020*/ 	.byte	0x00, 0x00, 0x00, 0x00


//--------------------- .nv.info._Z39Convolution2DTiledKernelWithHaloCachingPfS_ii --------------------------
	.section	.nv.info._Z39Convolution2DTiledKernelWithHaloCachingPfS_ii,"",@"SHT_CUDA_INFO"
	.sectionflags	@""
	.align	4


	//----- nvinfo : EIATTR_CUDA_API_VERSION
	.align		4
        /*0000*/ 	.byte	0x04, 0x37
        /*0002*/ 	.short	(.L_8 - .L_7)
.L_7:
        /*0004*/ 	.word	0x00000082


	//----- nvinfo : EIATTR_KPARAM_INFO
	.align		4
.L_8:
        /*0008*/ 	.byte	0x04, 0x17
        /*000a*/ 	.short	(.L_10 - .L_9)
.L_9:
        /*000c*/ 	.word	0x00000000
        /*0010*/ 	.short	0x0003
        /*0012*/ 	.short	0x0014
        /*0014*/ 	.byte	0x00, 0xf0, 0x11, 0x00


	//----- nvinfo : EIATTR_KPARAM_INFO
	.align		4
.L_10:
        /*0018*/ 	.byte	0x04, 0x17
        /*001a*/ 	.short	(.L_12 - .L_11)
.L_11:
        /*001c*/ 	.word	0x00000000
        /*0020*/ 	.short	0x0002
        /*0022*/ 	.short	0x0010
        /*0024*/ 	.byte	0x00, 0xf0, 0x11, 0x00


	//----- nvinfo : EIATTR_KPARAM_INFO
	.align		4
.L_12:
        /*0028*/ 	.byte	0x04, 0x17
        /*002a*/ 	.short	(.L_14 - .L_13)
.L_13:
        /*002c*/ 	.word	0x00000000
        /*0030*/ 	.short	0x0001
        /*0032*/ 	.short	0x0008
        /*0034*/ 	.byte	0x00, 0xf5, 0x21, 0x00


	//----- nvinfo : EIATTR_KPARAM_INFO
	.align		4
.L_14:
        /*0038*/ 	.byte	0x04, 0x17
        /*003a*/ 	.short	(.L_16 - .L_15)
.L_15:
        /*003c*/ 	.word	0x00000000
        /*0040*/ 	.short	0x0000
        /*0042*/ 	.short	0x0000
        /*0044*/ 	.byte	0x00, 0xf5, 0x21, 0x00


	//----- nvinfo : EIATTR_SPARSE_MMA_MASK
	.align		4
.L_16:
        /*0048*/ 	.byte	0x03, 0x50
        /*004a*/ 	.short	0x0000


	//----- nvinfo : EIATTR_MAXREG_COUNT
	.align		4
        /*004c*/ 	.byte	0x03, 0x1b
        /*004e*/ 	.short	0x00ff


	//----- nvinfo : EIATTR_NUM_BARRIERS
	.align		4
        /*0050*/ 	.byte	0x02, 0x4c
        /*0052*/ 	.byte	0x01
	.zero		1


	//----- nvinfo : EIATTR_MERCURY_ISA_VERSION
	.align		4
        /*0054*/ 	.byte	0x03, 0x5f
        /*0056*/ 	.short	0x0101


	//----- nvinfo : EIATTR_VRC_CTA_INIT_COUNT
	.align		4
        /*0058*/ 	.byte	0x02, 0x4a
	.zero		1
	.zero		1


	//----- nvinfo : EIATTR_EXIT_INSTR_OFFSETS
	.align		4
        /*005c*/ 	.byte	0x04, 0x1c
        /*005e*/ 	.short	(.L_18 - .L_17)


	//   ....[0]....
.L_17:
        /*0060*/ 	.word	0x00000170


	//   ....[1]....
        /*0064*/ 	.word	0x00000ae0


	//----- nvinfo : EIATTR_CRS_STACK_SIZE
	.align		4
.L_18:
        /*0068*/ 	.byte	0x04, 0x1e
        /*006a*/ 	.short	(.L_20 - .L_19)
.L_19:
        /*006c*/ 	.word	0x00000000


	//----- nvinfo : EIATTR_CBANK_PARAM_SIZE
	.align		4
.L_20:
        /*0070*/ 	.byte	0x03, 0x19
        /*0072*/ 	.short	0x0018


	//----- nvinfo : EIATTR_PARAM_CBANK
	.align		4
        /*0074*/ 	.byte	0x04, 0x0a
        /*0076*/ 	.short	(.L_22 - .L_21)
	.align		4
.L_21:
        /*0078*/ 	.word	index@(.nv.constant0._Z39Convolution2DTiledKernelWithHaloCachingPfS_ii)
        /*007c*/ 	.short	0x0380
        /*007e*/ 	.short	0x0018


	//----- nvinfo : EIATTR_SW_WAR
	.align		4
.L_22:
        /*0080*/ 	.byte	0x04, 0x36
        /*0082*/ 	.short	(.L_24 - .L_23)
.L_23:
        /*0084*/ 	.word	0x00000008
.L_24:


//--------------------- .nv.callgraph             --------------------------
	.section	.nv.callgraph,"",@"SHT_CUDA_CALLGRAPH"
	.align	4
	.sectionentsize	8
	.align		4
        /*0000*/ 	.word	0x00000000
	.align		4
        /*0004*/ 	.word	0xffffffff
	.align		4
        /*0008*/ 	.word	0x00000000
	.align		4
        /*000c*/ 	.word	0xfffffffe
	.align		4
        /*0010*/ 	.word	0x00000000
	.align		4
        /*0014*/ 	.word	0xfffffffd
	.align		4
        /*0018*/ 	.word	0x00000000
	.align		4
        /*001c*/ 	.word	0xfffffffc


//--------------------- .nv.constant3             --------------------------
	.section	.nv.constant3,"a",@progbits
	.align	4
.nv.constant3:
	.type		CONST_FILTER,@object
	.size		CONST_FILTER,(.L_0 - CONST_FILTER)
CONST_FILTER:
	.zero		36
.L_0:


//--------------------- .text._Z39Convolution2DTiledKernelWithHaloCachingPfS_ii --------------------------
	.section	.text._Z39Convolution2DTiledKernelWithHaloCachingPfS_ii,"ax",@progbits
	.align	128
        .global         _Z39Convolution2DTiledKernelWithHaloCachingPfS_ii
        .type           _Z39Convolution2DTiledKernelWithHaloCachingPfS_ii,@function
        .size           _Z39Convolution2DTiledKernelWithHaloCachingPfS_ii,(.L_x_27 - _Z39Convolution2DTiledKernelWithHaloCachingPfS_ii)
        .other          _Z39Convolution2DTiledKernelWithHaloCachingPfS_ii,@"STO_CUDA_ENTRY STV_DEFAULT"
_Z39Convolution2DTiledKernelWithHaloCachingPfS_ii:
.text._Z39Convolution2DTiledKernelWithHaloCachingPfS_ii:
[----:B------:R-:W-:Y:S01]  /*0000*/  LDC R1, c[0x0][0x37c] ;  /* 0x0000df00ff017b82 */ /* 0x000fe20000000800 */
[----:B------:R-:W0:Y:S01]  /*0010*/  S2R R5, SR_CTAID.Y ;  /* 0x0000000000057919 */ /* 0x000e220000002600 */
[----:B------:R-:W1:Y:S06]  /*0020*/  LDCU.64 UR8, c[0x0][0x390] ;  /* 0x00007200ff0877ac */ /* 0x000e6c0008000a00 */
[----:B------:R-:W2:Y:S01]  /*0030*/  LDC.64 R2, c[0x0][0x380] ;  /* 0x0000e000ff027b82 */ /* 0x000ea20000000a00 */
[----:B------:R-:W0:Y:S01]  /*0040*/  S2R R6, SR_TID.Y ;  /* 0x0000000000067919 */ /* 0x000e220000002200 */
[----:B------:R-:W3:Y:S01]  /*0050*/  LDCU.64 UR6, c[0x0][0x358] ;  /* 0x00006b00ff0677ac */ /* 0x000ee20008000a00 */
[----:B------:R-:W4:Y:S01]  /*0060*/  S2R R0, SR_CTAID.X ;  /* 0x0000000000007919 */ /* 0x000f220000002500 */
[----:B------:R-:W4:Y:S01]  /*0070*/  S2R R7, SR_TID.X ;  /* 0x0000000000077919 */ /* 0x000f220000002100 */
[----:B0-----:R-:W-:-:S05]  /*0080*/  IMAD R8, R5, 0x4, R6 ;  /* 0x0000000405087824 */ /* 0x001fca00078e0206 */
[----:B-1----:R-:W-:Y:S01]  /*0090*/  ISETP.GE.AND P0, PT, R8, UR9, PT ;  /* 0x0000000908007c0c */ /* 0x002fe2000bf06270 */
[----:B----4-:R-:W-:-:S04]  /*00a0*/  IMAD R9, R0, 0x4, R7 ;  /* 0x0000000400097824 */ /* 0x010fc800078e0207 */
[----:B------:R-:W-:Y:S01]  /*00b0*/  IMAD R5, R8, UR8, R9 ;  /* 0x0000000808057c24 */ /* 0x000fe2000f8e0209 */
[----:B------:R-:W-:-:S03]  /*00c0*/  ISETP.GE.OR P0, PT, R9, UR8, P0 ;  /* 0x0000000809007c0c */ /* 0x000fc60008706670 */
[----:B--2---:R-:W-:-:S10]  /*00d0*/  IMAD.WIDE R4, R5, 0x4, R2 ;  /* 0x0000000405047825 */ /* 0x004fd400078e0202 */
[----:B---3--:R-:W2:Y:S01]  /*00e0*/  @!P0 LDG.E R11, desc[UR6][R4.64] ;  /* 0x00000006040b8981 */ /* 0x008ea2000c1e1900 */
[----:B------:R-:W0:Y:S01]  /*00f0*/  S2UR UR5, SR_CgaCtaId ;  /* 0x00000000000579c3 */ /* 0x000e220000008800 */
[----:B------:R-:W-:Y:S02]  /*0100*/  UMOV UR4, 0x400 ;  /* 0x0000040000047882 */ /* 0x000fe40000000000 */
[----:B0-----:R-:W-:-:S06]  /*0110*/  ULEA UR4, UR5, UR4, 0x18 ;  /* 0x0000000405047291 */ /* 0x001fcc000f8ec0ff */
[----:B------:R-:W-:-:S05]  /*0120*/  LEA R10, R6, UR4, 0x4 ;  /* 0x00000004060a7c11 */ /* 0x000fca000f8e20ff */
[----:B------:R-:W-:-:S05]  /*0130*/  IMAD R10, R7, 0x4, R10 ;  /* 0x00000004070a7824 */ /* 0x000fca00078e020a */
[----:B--2---:R0:W-:Y:S04]  /*0140*/  @!P0 STS [R10], R11 ;  /* 0x0000000b0a008388 */ /* 0x0041e80000000800 */
[----:B------:R0:W-:Y:S01]  /*0150*/  @P0 STS [R10], RZ ;  /* 0x000000ff0a000388 */ /* 0x0001e20000000800 */
[----:B------:R-:W-:Y:S06]  /*0160*/  BAR.SYNC.DEFER_BLOCKING 0x0 ;  /* 0x0000000000007b1d */ /* 0x000fec0000010000 */
[----:B------:R-:W-:Y:S05]  /*0170*/  @P0 EXIT ;  /* 0x000000000000094d */ /* 0x000fea0003800000 */
[----:B0-----:R-:W-:Y:S01]  /*0180*/  VIADD R11, R6, 0xfffffffb ;  /* 0xfffffffb060b7836 */ /* 0x001fe20000000000 */
[----:B------:R-:W-:Y:S01]  /*0190*/  BSSY.RECONVERGENT B0, `(.L_x_0) ;  /* 0x0000015000007945 */ /* 0x000fe20003800200 */
[C---:B------:R-:W-:Y:S01]  /*01a0*/  VIADD R13, R7.reuse, 0xffffffff ;  /* 0xffffffff070d7836 */ /* 0x040fe20000000000 */
[----:B------:R-:W-:Y:S01]  /*01b0*/  ISETP.LT.U32.AND P2, PT, R7, 0x4, PT ;  /* 0x000000040700780c */ /* 0x000fe20003f41070 */
[----:B------:R-:W-:Y:S01]  /*01c0*/  VIADD R12, R8, 0xffffffff ;  /* 0xffffffff080c7836 */ /* 0x000fe20000000000 */
[C---:B------:R-:W-:Y:S02]  /*01d0*/  ISETP.GE.U32.AND P0, PT, R11.reuse, -0x4, PT ;  /* 0xfffffffc0b00780c */ /* 0x040fe40003f06070 */
[----:B------:R-:W-:Y:S01]  /*01e0*/  ISETP.GT.U32.AND P1, PT, R11, -0x5, PT ;  /* 0xfffffffb0b00780c */ /* 0x000fe20003f24070 */
[----:B------:R-:W-:Y:S01]  /*01f0*/  IMAD R11, R12, UR8, R9 ;  /* 0x000000080c0b7c24 */ /* 0x000fe2000f8e0209 */
[----:B------:R-:W-:-:S13]  /*0200*/  ISETP.GT.U32.OR P0, PT, R13, 0x3, !P0 ;  /* 0x000000030d00780c */ /* 0x000fda0004704470 */
[----:B------:R-:W0:Y:S01]  /*0210*/  @!P0 LDS R0, [R10+-0x14] ;  /* 0xffffec000a008984 */ /* 0x000e220000000800 */
[----:B------:R-:W0:Y:S02]  /*0220*/  @!P0 LDC R15, c[0x3][RZ] ;  /* 0x00c00000ff0f8b82 */ /* 0x000e240000000800 */
[----:B0-----:R-:W-:Y:S01]  /*0230*/  @!P0 FFMA R0, R0, R15, RZ ;  /* 0x0000000f00008223 */ /* 0x001fe200000000ff */
[----:B------:R-:W-:Y:S01]  /*0240*/  IMAD.WIDE R14, R11, 0x4, R2 ;  /* 0x000000040b0e7825 */ /* 0x000fe200078e0202 */
[----:B------:R-:W-:Y:S06]  /*0250*/  @!P0 BRA `(.L_x_1) ;  /* 0x0000000000208947 */ /* 0x000fec0003800000 */
[----:B------:R-:W-:Y:S01]  /*0260*/  ISETP.GT.AND P0, PT, R9, UR8, PT ;  /* 0x0000000809007c0c */ /* 0x000fe2000bf04270 */
[----:B------:R-:W-:-:S03]  /*0270*/  IMAD.MOV.U32 R0, RZ, RZ, RZ ;  /* 0x000000ffff007224 */ /* 0x000fc600078e00ff */
[----:B------:R-:W-:-:S04]  /*0280*/  ISETP.LT.OR P0, PT, R9, 0x1, P0 ;  /* 0x000000010900780c */ /* 0x000fc80000701670 */
[----:B------:R-:W-:-:S13]  /*0290*/  ISETP.EQ.OR P0, PT, R8, RZ, P0 ;  /* 0x000000ff0800720c */ /* 0x000fda0000702670 */
[----:B------:R-:W-:Y:S05]  /*02a0*/  @P0 BRA `(.L_x_1) ;  /* 0x00000000000c0947 */ /* 0x000fea0003800000 */
[----:B------:R-:W2:Y:S01]  /*02b0*/  LDG.E R0, desc[UR6][R14.64+-0x4] ;  /* 0xfffffc060e007981 */ /* 0x000ea2000c1e1900 */
[----:B------:R-:W2:Y:S02]  /*02c0*/  LDCU UR4, c[0x3][URZ] ;  /* 0x00c00000ff0477ac */ /* 0x000ea40008000800 */
[----:B--2---:R-:W-:-:S07]  /*02d0*/  FFMA R0, R0, UR4, RZ ;  /* 0x0000000400007c23 */ /* 0x004fce00080000ff */
.L_x_1:
[----:B------:R-:W-:Y:S05]  /*02e0*/  BSYNC.RECONVERGENT B0 ;  /* 0x0000000000007941 */ /* 0x000fea0003800200 */
.L_x_0:
[----:B------:R-:W-:Y:S04]  /*02f0*/  BSSY.RECONVERGENT B0, `(.L_x_2) ;  /* 0x000000c000007945 */ /* 0x000fe80003800200 */
[----:B------:R-:W-:Y:S05]  /*0300*/  @P1 BRA P2, `(.L_x_3) ;  /* 0x00000000001c1947 */ /* 0x000fea0001000000 */
[----:B------:R-:W-:-:S04]  /*0310*/  ISETP.GE.AND P0, PT, R9, RZ, PT ;  /* 0x000000ff0900720c */ /* 0x000fc80003f06270 */
[----:B------:R-:W-:-:S13]  /*0320*/  ISETP.EQ.OR P0, PT, R8, RZ, !P0 ;  /* 0x000000ff0800720c */ /* 0x000fda0004702670 */
[----:B------:R-:W-:Y:S05]  /*0330*/  @P0 BRA `(.L_x_4) ;  /* 0x00000000001c0947 */ /* 0x000fea0003800000 */
[----:B------:R-:W2:Y:S01]  /*0340*/  LDG.E R17, desc[UR6][R14.64] ;  /* 0x000000060e117981 */ /* 0x000ea2000c1e1900 */
[----:B------:R-:W2:Y:S02]  /*0350*/  LDCU UR4, c[0x3][0x4] ;  /* 0x00c00080ff0477ac */ /* 0x000ea40008000800 */
[----:B--2---:R-:W-:Y:S01]  /*0360*/  FFMA R0, R17, UR4, R0 ;  /* 0x0000000411007c23 */ /* 0x004fe20008000000 */
[----:B------:R-:W-:Y:S06]  /*0370*/  BRA `(.L_x_4) ;  /* 0x00000000000c7947 */ /* 0x000fec0003800000 */
.L_x_3:
[----:B------:R-:W0:Y:S01]  /*0380*/  LDS R17, [R10+-0x10] ;  /* 0xfffff0000a117984 */ /* 0x000e220000000800 */
[----:B------:R-:W0:Y:S02]  /*0390*/  LDCU UR4, c[0x3][0x4] ;  /* 0x00c00080ff0477ac */ /* 0x000e240008000800 */
[----:B0-----:R-:W-:-:S07]  /*03a0*/  FFMA R0, R17, UR4, R0 ;  /* 0x0000000411007c23 */ /* 0x001fce0008000000 */
.L_x_4:
[----:B------:R-:W-:Y:S05]  /*03b0*/  BSYNC.RECONVERGENT B0 ;  /* 0x0000000000007941 */ /* 0x000fea0003800200 */
.L_x_2:
[----:B------:R-:W-:Y:S01]  /*03c0*/  ISETP.LT.U32.AND P0, PT, R7, 0x3, PT ;  /* 0x000000030700780c */ /* 0x000fe20003f01070 */
[----:B------:R-:W-:-:S12]  /*03d0*/  BSSY.RECONVERGENT B0, `(.L_x_5) ;  /* 0x000000e000007945 */ /* 0x000fd80003800200 */
[----:B------:R-:W-:Y:S05]  /*03e0*/  @P1 BRA P0, `(.L_x_6) ;  /* 0x0000000000241947 */ /* 0x000fea0000000000 */
[----:B------:R-:W-:-:S05]  /*03f0*/  VIADD R12, R9, 0x1 ;  /* 0x00000001090c7836 */ /* 0x000fca0000000000 */
[----:B------:R-:W-:-:S04]  /*0400*/  ISETP.GE.AND P0, PT, R12, UR8, PT ;  /* 0x000000080c007c0c */ /* 0x000fc8000bf06270 */
[----:B------:R-:W-:-:S04]  /*0410*/  ISETP.LT.OR P0, PT, R9, -0x1, P0 ;  /* 0xffffffff0900780c */ /* 0x000fc80000701670 */
[----:B------:R-:W-:-:S13]  /*0420*/  ISETP.EQ.OR P0, PT, R8, RZ, P0 ;  /* 0x000000ff0800720c */ /* 0x000fda0000702670 */
[----:B------:R-:W-:Y:S05]  /*0430*/  @P0 BRA `(.L_x_7) ;  /* 0x00000000001c0947 */ /* 0x000fea0003800000 */
[----:B------:R-:W2:Y:S01]  /*0440*/  LDG.E R15, desc[UR6][R14.64+0x4] ;  /* 0x000004060e0f7981 */ /* 0x000ea2000c1e1900 */
[----:B------:R-:W2:Y:S02]  /*0450*/  LDCU UR4, c[0x3][0x8] ;  /* 0x00c00100ff0477ac */ /* 0x000ea40008000800 */
[----:B--2---:R-:W-:Y:S01]  /*0460*/  FFMA R0, R15, UR4, R0 ;  /* 0x000000040f007c23 */ /* 0x004fe20008000000 */
[----:B------:R-:W-:Y:S06]  /*0470*/  BRA `(.L_x_7) ;  /* 0x00000000000c7947 */ /* 0x000fec0003800000 */
.L_x_6:
[----:B------:R-:W0:Y:S01]  /*0480*/  LDS R15, [R10+-0xc] ;  /* 0xfffff4000a0f7984 */ /* 0x000e220000000800 */
[----:B------:R-:W0:Y:S02]  /*0490*/  LDCU UR4, c[0x3][0x8] ;  /* 0x00c00100ff0477ac */ /* 0x000e240008000800 */
[----:B0-----:R-:W-:-:S07]  /*04a0*/  FFMA R0, R15, UR4, R0 ;  /* 0x000000040f007c23 */ /* 0x001fce0008000000 */
.L_x_7:
[----:B------:R-:W-:Y:S05]  /*04b0*/  BSYNC.RECONVERGENT B0 ;  /* 0x0000000000007941 */ /* 0x000fea0003800200 */
.L_x_5:
[----:B------:R-:W-:Y:S01]  /*04c0*/  LOP3.LUT R12, R13, R6, RZ, 0xfc, !PT ;  /* 0x000000060d0c7212 */ /* 0x000fe200078efcff */
[----:B------:R-:W-:Y:S01]  /*04d0*/  BSSY.RECONVERGENT B0, `(.L_x_8) ;  /* 0x000000e000007945 */ /* 0x000fe20003800200 */
[----:B------:R-:W-:Y:S02]  /*04e0*/  VIADD R11, R11, UR8 ;  /* 0x000000080b0b7c36 */ /* 0x000fe40008000000 */
[----:B------:R-:W-:-:S13]  /*04f0*/  ISETP.GE.U32.AND P0, PT, R12, 0x4, PT ;  /* 0x000000040c00780c */ /* 0x000fda0003f06070 */
[----:B------:R-:W-:Y:S05]  /*0500*/  @!P0 BRA `(.L_x_9) ;  /* 0x00000000001c8947 */ /* 0x000fea0003800000 */
[----:B------:R-:W-:-:S04]  /*0510*/  ISETP.GT.AND P0, PT, R9, UR8, PT ;  /* 0x0000000809007c0c */ /* 0x000fc8000bf04270 */
[----:B------:R-:W-:-:S13]  /*0520*/  ISETP.LT.OR P0, PT, R9, 0x1, P0 ;  /* 0x000000010900780c */ /* 0x000fda0000701670 */
[----:B------:R-:W-:Y:S05]  /*0530*/  @P0 BRA `(.L_x_10) ;  /* 0x00000000001c0947 */ /* 0x000fea0003800000 */
[----:B------:R-:W2:Y:S01]  /*0540*/  LDG.E R15, desc[UR6][R4.64+-0x4] ;  /* 0xfffffc06040f7981 */ /* 0x000ea2000c1e1900 */
[----:B------:R-:W2:Y:S02]  /*0550*/  LDCU UR4, c[0x3][0xc] ;  /* 0x00c00180ff0477ac */ /* 0x000ea40008000800 */
[----:B--2---:R-:W-:Y:S01]  /*0560*/  FFMA R0, R15, UR4, R0 ;  /* 0x000000040f007c23 */ /* 0x004fe20008000000 */
[----:B------:R-:W-:Y:S06]  /*0570*/  BRA `(.L_x_10) ;  /* 0x00000000000c7947 */ /* 0x000fec0003800000 */
.L_x_9:
[----:B------:R-:W0:Y:S01]  /*0580*/  LDS R15, [R10+-0x4] ;  /* 0xfffffc000a0f7984 */ /* 0x000e220000000800 */
[----:B------:R-:W0:Y:S02]  /*0590*/  LDCU UR4, c[0x3][0xc] ;  /* 0x00c00180ff0477ac */ /* 0x000e240008000800 */
[----:B0-----:R-:W-:-:S07]  /*05a0*/  FFMA R0, R15, UR4, R0 ;  /* 0x000000040f007c23 */ /* 0x001fce0008000000 */
.L_x_10:
[----:B------:R-:W-:Y:S05]  /*05b0*/  BSYNC.RECONVERGENT B0 ;  /* 0x0000000000007941 */ /* 0x000fea0003800200 */
.L_x_8:
[----:B------:R-:W-:Y:S01]  /*05c0*/  LOP3.LUT P0, RZ, R7, 0x3fc, R6, 0xc8, !PT ;  /* 0x000003fc07ff7812 */ /* 0x000fe2000780c806 */
[----:B------:R-:W-:-:S12]  /*05d0*/  BSSY.RECONVERGENT B0, `(.L_x_11) ;  /* 0x000000b000007945 */ /* 0x000fd80003800200 */
[----:B------:R-:W-:Y:S05]  /*05e0*/  @!P0 BRA `(.L_x_12) ;  /* 0x0000000000188947 */ /* 0x000fea0003800000 */
[----:B------:R-:W-:-:S13]  /*05f0*/  ISETP.GE.AND P0, PT, R9, RZ, PT ;  /* 0x000000ff0900720c */ /* 0x000fda0003f06270 */
[----:B------:R-:W-:Y:S05]  /*0600*/  @!P0 BRA `(.L_x_13) ;  /* 0x00000000001c8947 */ /* 0x000fea0003800000 */
[----:B------:R-:W2:Y:S01]  /*0610*/  LDG.E R15, desc[UR6][R4.64] ;  /* 0x00000006040f7981 */ /* 0x000ea2000c1e1900 */
[----:B------:R-:W2:Y:S02]  /*0620*/  LDCU UR4, c[0x3][0x10] ;  /* 0x00c00200ff0477ac */ /* 0x000ea40008000800 */
[----:B--2---:R-:W-:Y:S01]  /*0630*/  FFMA R0, R15, UR4, R0 ;  /* 0x000000040f007c23 */ /* 0x004fe20008000000 */
[----:B------:R-:W-:Y:S06]  /*0640*/  BRA `(.L_x_13) ;  /* 0x00000000000c7947 */ /* 0x000fec0003800000 */
.L_x_12:
[----:B------:R-:W0:Y:S01]  /*0650*/  LDS R15, [R10] ;  /* 0x000000000a0f7984 */ /* 0x000e220000000800 */
[----:B------:R-:W0:Y:S02]  /*0660*/  LDCU UR4, c[0x3][0x10] ;  /* 0x00c00200ff0477ac */ /* 0x000e240008000800 */
[----:B0-----:R-:W-:-:S07]  /*0670*/  FFMA R0, R15, UR4, R0 ;  /* 0x000000040f007c23 */ /* 0x001fce0008000000 */
.L_x_13:
[----:B------:R-:W-:Y:S05]  /*0680*/  BSYNC.RECONVERGENT B0 ;  /* 0x0000000000007941 */ /* 0x000fea0003800200 */
.L_x_11:
[----:B------:R-:W-:Y:S01]  /*0690*/  ISETP.GE.U32.AND P0, PT, R6, 0x4, PT ;  /* 0x000000040600780c */ /* 0x000fe20003f06070 */
[----:B------:R-:W-:Y:S01]  /*06a0*/  BSSY.RECONVERGENT B0, `(.L_x_14) ;  /* 0x000000e000007945 */ /* 0x000fe20003800200 */
[----:B------:R-:W-:-:S13]  /*06b0*/  ISETP.LT.U32.AND P1, PT, R7, 0x3, PT ;  /* 0x000000030700780c */ /* 0x000fda0003f21070 */
[----:B------:R-:W-:Y:S05]  /*06c0*/  @!P0 BRA P1, `(.L_x_15) ;  /* 0x0000000000208947 */ /* 0x000fea0000800000 */
[----:B------:R-:W-:-:S05]  /*06d0*/  VIADD R12, R9, 0x1 ;  /* 0x00000001090c7836 */ /* 0x000fca0000000000 */
[----:B------:R-:W-:-:S04]  /*06e0*/  ISETP.GE.AND P0, PT, R12, UR8, PT ;  /* 0x000000080c007c0c */ /* 0x000fc8000bf06270 */
[----:B------:R-:W-:-:S13]  /*06f0*/  ISETP.LT.OR P0, PT, R9, -0x1, P0 ;  /* 0xffffffff0900780c */ /* 0x000fda0000701670 */
[----:B------:R-:W-:Y:S05]  /*0700*/  @P0 BRA `(.L_x_16) ;  /* 0x00000000001c0947 */ /* 0x000fea0003800000 */
[----:B------:R-:W2:Y:S01]  /*0710*/  LDG.E R5, desc[UR6][R4.64+0x4] ;  /* 0x0000040604057981 */ /* 0x000ea2000c1e1900 */
[----:B------:R-:W2:Y:S02]  /*0720*/  LDCU UR4, c[0x3][0x14] ;  /* 0x00c00280ff0477ac */ /* 0x000ea40008000800 */
[----:B--2---:R-:W-:Y:S01]  /*0730*/  FFMA R0, R5, UR4, R0 ;  /* 0x0000000405007c23 */ /* 0x004fe20008000000 */
[----:B------:R-:W-:Y:S06]  /*0740*/  BRA `(.L_x_16) ;  /* 0x00000000000c7947 */ /* 0x000fec0003800000 */
.L_x_15:
[----:B------:R-:W0:Y:S01]  /*0750*/  LDS R5, [R10+0x4] ;  /* 0x000004000a057984 */ /* 0x000e220000000800 */
[----:B------:R-:W0:Y:S02]  /*0760*/  LDCU UR4, c[0x3][0x14] ;  /* 0x00c00280ff0477ac */ /* 0x000e240008000800 */
[----:B0-----:R-:W-:-:S07]  /*0770*/  FFMA R0, R5, UR4, R0 ;  /* 0x0000000405007c23 */ /* 0x001fce0008000000 */
.L_x_16:
[----:B------:R-:W-:Y:S05]  /*0780*/  BSYNC.RECONVERGENT B0 ;  /* 0x0000000000007941 */ /* 0x000fea0003800200 */
.L_x_14:
[----:B------:R-:W-:Y:S01]  /*0790*/  ISETP.LT.U32.AND P0, PT, R13, 0x4, PT ;  /* 0x000000040d00780c */ /* 0x000fe20003f01070 */
[----:B------:R-:W-:Y:S01]  /*07a0*/  VIADD R5, R11, UR8 ;  /* 0x000000080b057c36 */ /* 0x000fe20008000000 */
[----:B------:R-:W-:Y:S01]  /*07b0*/  ISETP.GE.U32.AND P1, PT, R6, 0x3, PT ;  /* 0x000000030600780c */ /* 0x000fe20003f26070 */
[----:B------:R-:W-:Y:S01]  /*07c0*/  BSSY.RECONVERGENT B0, `(.L_x_17) ;  /* 0x000000f000007945 */ /* 0x000fe20003800200 */
[----:B------:R-:W-:Y:S02]  /*07d0*/  VIADD R8, R8, 0x1 ;  /* 0x0000000108087836 */ /* 0x000fe40000000000 */
[----:B------:R-:W-:-:S09]  /*07e0*/  IMAD.WIDE R2, R5, 0x4, R2 ;  /* 0x0000000405027825 */ /* 0x000fd200078e0202 */
[----:B------:R-:W-:Y:S05]  /*07f0*/  @!P1 BRA P0, `(.L_x_18) ;  /* 0x0000000000209947 */ /* 0x000fea0000000000 */
[----:B------:R-:W-:-:S04]  /*0800*/  ISETP.GT.AND P0, PT, R9, UR8, PT ;  /* 0x0000000809007c0c */ /* 0x000fc8000bf04270 */
[----:B------:R-:W-:-:S04]  /*0810*/  ISETP.LT.OR P0, PT, R9, 0x1, P0 ;  /* 0x000000010900780c */ /* 0x000fc80000701670 */
[----:B------:R-:W-:-:S13]  /*0820*/  ISETP.GE.U32.OR P0, PT, R8, UR9, P0 ;  /* 0x0000000908007c0c */ /* 0x000fda0008706470 */
[----:B------:R-:W-:Y:S05]  /*0830*/  @P0 BRA `(.L_x_19) ;  /* 0x00000000001c0947 */ /* 0x000fea0003800000 */
[----:B------:R-:W2:Y:S01]  /*0840*/  LDG.E R5, desc[UR6][R2.64+-0x4] ;  /* 0xfffffc0602057981 */ /* 0x000ea2000c1e1900 */
[----:B------:R-:W2:Y:S02]  /*0850*/  LDCU UR4, c[0x3][0x18] ;  /* 0x00c00300ff0477ac */ /* 0x000ea40008000800 */
[----:B--2---:R-:W-:Y:S01]  /*0860*/  FFMA R0, R5, UR4, R0 ;  /* 0x0000000405007c23 */ /* 0x004fe20008000000 */
[----:B------:R-:W-:Y:S06]  /*0870*/  BRA `(.L_x_19) ;  /* 0x00000000000c7947 */ /* 0x000fec0003800000 */
.L_x_18:
[----:B------:R-:W0:Y:S01]  /*0880*/  LDS R5, [R10+0xc] ;  /* 0x00000c000a057984 */ /* 0x000e220000000800 */
[----:B------:R-:W0:Y:S02]  /*0890*/  LDCU UR4, c[0x3][0x18] ;  /* 0x00c00300ff0477ac */ /* 0x000e240008000800 */
[----:B0-----:R-:W-:-:S07]  /*08a0*/  FFMA R0, R5, UR4, R0 ;  /* 0x0000000405007c23 */ /* 0x001fce0008000000 */
.L_x_19:
[----:B------:R-:W-:Y:S05]  /*08b0*/  BSYNC.RECONVERGENT B0 ;  /* 0x0000000000007941 */ /* 0x000fea0003800200 */
.L_x_17:
[----:B------:R-:W-:Y:S01]  /*08c0*/  ISETP.LT.U32.AND P0, PT, R7, 0x4, PT ;  /* 0x000000040700780c */ /* 0x000fe20003f01070 */
[----:B------:R-:W-:-:S12]  /*08d0*/  BSSY.RECONVERGENT B0, `(.L_x_20) ;  /* 0x000000c000007945 */ /* 0x000fd80003800200 */
[----:B------:R-:W-:Y:S05]  /*08e0*/  @!P1 BRA P0, `(.L_x_21) ;  /* 0x00000000001c9947 */ /* 0x000fea0000000000 */
[----:B------:R-:W-:-:S04]  /*08f0*/  ISETP.GE.AND P0, PT, R9, RZ, PT ;  /* 0x000000ff0900720c */ /* 0x000fc80003f06270 */
[----:B------:R-:W-:-:S13]  /*0900*/  ISETP.GE.U32.OR P0, PT, R8, UR9, !P0 ;  /* 0x0000000908007c0c */ /* 0x000fda000c706470 */
[----:B------:R-:W-:Y:S05]  /*0910*/  @P0 BRA `(.L_x_22) ;  /* 0x00000000001c0947 */ /* 0x000fea0003800000 */
[----:B------:R-:W2:Y:S01]  /*0920*/  LDG.E R5, desc[UR6][R2.64] ;  /* 0x0000000602057981 */ /* 0x000ea2000c1e1900 */
[----:B------:R-:W2:Y:S02]  /*0930*/  LDCU UR4, c[0x3][0x1c] ;  /* 0x00c00380ff0477ac */ /* 0x000ea40008000800 */
[----:B--2---:R-:W-:Y:S01]  /*0940*/  FFMA R0, R5, UR4, R0 ;  /* 0x0000000405007c23 */ /* 0x004fe20008000000 */
[----:B------:R-:W-:Y:S06]  /*0950*/  BRA `(.L_x_22) ;  /* 0x00000000000c7947 */ /* 0x000fec0003800000 */
.L_x_21:
[----:B------:R-:W0:Y:S01]  /*0960*/  LDS R5, [R10+0x10] ;  /* 0x000010000a057984 */ /* 0x000e220000000800 */
[----:B------:R-:W0:Y:S02]  /*0970*/  LDCU UR4, c[0x3][0x1c] ;  /* 0x00c00380ff0477ac */ /* 0x000e240008000800 */
[----:B0-----:R-:W-:-:S07]  /*0980*/  FFMA R0, R5, UR4, R0 ;  /* 0x0000000405007c23 */ /* 0x001fce0008000000 */
.L_x_22:
[----:B------:R-:W-:Y:S05]  /*0990*/  BSYNC.RECONVERGENT B0 ;  /* 0x0000000000007941 */ /* 0x000fea0003800200 */
.L_x_20:
[----:B------:R-:W-:Y:S01]  /*09a0*/  VIMNMX.U32 R6, PT, PT, R7, R6, !PT ;  /* 0x0000000607067248 */ /* 0x000fe20007fe0000 */
[----:B------:R-:W-:Y:S03]  /*09b0*/  BSSY.RECONVERGENT B0, `(.L_x_23) ;  /* 0x000000f000007945 */ /* 0x000fe60003800200 */
[----:B------:R-:W-:-:S13]  /*09c0*/  ISETP.GE.U32.AND P0, PT, R6, 0x3, PT ;  /* 0x000000030600780c */ /* 0x000fda0003f06070 */
[----:B------:R-:W-:Y:S05]  /*09d0*/  @!P0 BRA `(.L_x_24) ;  /* 0x0000000000248947 */ /* 0x000fea0003800000 */
[----:B------:R-:W-:-:S05]  /*09e0*/  VIADD R4, R9, 0x1 ;  /* 0x0000000109047836 */ /* 0x000fca0000000000 */
[----:B------:R-:W-:-:S04]  /*09f0*/  ISETP.GE.AND P0, PT, R4, UR8, PT ;  /* 0x0000000804007c0c */ /* 0x000fc8000bf06270 */
[----:B------:R-:W-:-:S04]  /*0a00*/  ISETP.LT.OR P0, PT, R9, -0x1, P0 ;  /* 0xffffffff0900780c */ /* 0x000fc80000701670 */
[----:B------:R-:W-:-:S13]  /*0a10*/  ISETP.GE.U32.OR P0, PT, R8, UR9, P0 ;  /* 0x0000000908007c0c */ /* 0x000fda0008706470 */
[----:B------:R-:W-:Y:S05]  /*0a20*/  @P0 BRA `(.L_x_25) ;  /* 0x00000000001c0947 */ /* 0x000fea0003800000 */
[----:B------:R-:W2:Y:S01]  /*0a30*/  LDG.E R3, desc[UR6][R2.64+0x4] ;  /* 0x0000040602037981 */ /* 0x000ea2000c1e1900 */
[----:B------:R-:W2:Y:S02]  /*0a40*/  LDCU UR4, c[0x3][0x20] ;  /* 0x00c00400ff0477ac */ /* 0x000ea40008000800 */
[----:B--2---:R-:W-:Y:S01]  /*0a50*/  FFMA R0, R3, UR4, R0 ;  /* 0x0000000403007c23 */ /* 0x004fe20008000000 */
[----:B------:R-:W-:Y:S06]  /*0a60*/  BRA `(.L_x_25) ;  /* 0x00000000000c7947 */ /* 0x000fec0003800000 */
.L_x_24:
[----:B------:R-:W0:Y:S01]  /*0a70*/  LDS R3, [R10+0x14] ;  /* 0x000014000a037984 */ /* 0x000e220000000800 */
[----:B------:R-:W0:Y:S02]  /*0a80*/  LDCU UR4, c[0x3][0x20] ;  /* 0x00c00400ff0477ac */ /* 0x000e240008000800 */
[----:B0-----:R-:W-:-:S07]  /*0a90*/  FFMA R0, R3, UR4, R0 ;  /* 0x0000000403007c23 */ /* 0x001fce0008000000 */
.L_x_25:
[----:B------:R-:W-:Y:S05]  /*0aa0*/  BSYNC.RECONVERGENT B0 ;  /* 0x0000000000007941 */ /* 0x000fea0003800200 */
.L_x_23:
[----:B------:R-:W0:Y:S02]  /*0ab0*/  LDC.64 R2, c[0x0][0x388] ;  /* 0x0000e200ff027b82 */ /* 0x000e240000000a00 */
[----:B0-----:R-:W-:-:S05]  /*0ac0*/  IMAD.WIDE R2, R11, 0x4, R2 ;  /* 0x000000040b027825 */ /* 0x001fca00078e0202 */
[----:B------:R-:W-:Y:S01]  /*0ad0*/  STG.E desc[UR6][R2.64], R0 ;  /* 0x0000000002007986 */ /* 0x000fe2000c101906 */
[----:B------:R-:W-:Y:S05]  /*0ae0*/  EXIT ;  /* 0x000000000000794d */ /* 0x000fea0003800000 */
.L_x_26:
[----:B------:R-:W-:-:S00]  /*0af0*/  BRA `(.L_x_26) ;  /* 0xfffffffc00fc7947 */ /* 0x000fc0000383ffff */
[----:B------:R-:W-:-:S00]  /*0b00*/  NOP ;  /* 0x0000000000007918 */ /* 0x000fc00000000000 */
[----:B------:R-:W-:-:S00]  /*0b10*/  NOP ;  /* 0x0000000000007918 */ /* 0x000fc00000000000 */
[----:B------:R-:W-:-:S00]  /*0b20*/  NOP ;  /* 0x0000000000007918 */ /* 0x000fc00000000000 */
[----:B------:R-:W-:-:S00]  /*0b30*/  NOP ;  /* 0x0000000000007918 */ /* 0x000fc00000000000 */
[----:B------:R-:W-:-:S00]  /*0b40*/  NOP ;  /* 0x0000000000007918 */ /* 0x000fc00000000000 */
[----:B------:R-:W-:-:S00]  /*0b50*/  NOP ;  /* 0x0000000000007918 */ /* 0x000fc00000000000 */
[----:B------:R-:W-:-:S00]  /*0b60*/  NOP ;  /* 0x0000000000007918 */ /* 0x000fc00000000000 */
[----:B------:R-:W-:-:S00]  /*0b70*/  NOP ;  /* 0x0000000000007918 */ /* 0x000fc00000000000 */
.L_x_27:


//--------------------- .nv.shared._Z39Convolution2DTiledKernelWithHaloCachingPfS_ii --------------------------
	.section	.nv.shared._Z39Convolution2DTiledKernelWithHaloCachingPfS_ii,"aw",@nobits
	.sectionflags	@""
	.align	4
.nv.shared._Z39Convolution2DTiledKernelWithHaloCachingPfS_ii:
	.zero		1088


//--------------------- .nv.shared.reserved.0     --------------------------
	.section	.nv.shared.reserved.0,"aw",@nobits
	.weak		__nv_reservedSMEM_offset_0_alias
	.size		__nv_reservedSMEM_offset_0_alias, 0, 64
	.other		__nv_reservedSMEM_offset_0_alias,@"STO_CUDA_RESERVED_SHARED STV_DEFAULT"
__nv_reservedSMEM_offset_0_alias:
	.zero		0
	.zero		64


//--------------------- .nv.constant0._Z39Convolution2DTiledKernelWithHaloCachingPfS_ii --------------------------
	.section	.nv.constant0._Z39Convolution2DTiledKernelWithHaloCachingPfS_ii,"a",@progbits
	.sectionflags	@""
	.align	4
.nv.constant0._Z39Convolution2DTiledKernelWithHaloCachingPfS_ii:
	.zero		920


//--------------------- SYMBOLS --------------------------

	.type		.nv.reservedSmem.offset0,@object
	.size		.nv.reservedSmem.offset0,0x4
	.type		.nv.reservedSmem.cap,@object
	.size		.nv.reservedSmem.cap,0x4
